//
// Generated by NVIDIA NVVM Compiler
//
// Compiler Build ID: CL-36424714
// Cuda compilation tools, release 13.0, V13.0.88
// Based on NVVM 20.0.0
//

.version 9.0
.target sm_100
.address_size 64

	// .globl	_Z19count_levels_kernelPKcPKiiiPyS3_S3_

.visible .entry _Z19count_levels_kernelPKcPKiiiPyS3_S3_(
	.param .u64 .ptr .align 1 _Z19count_levels_kernelPKcPKiiiPyS3_S3__param_0,
	.param .u64 .ptr .align 1 _Z19count_levels_kernelPKcPKiiiPyS3_S3__param_1,
	.param .u32 _Z19count_levels_kernelPKcPKiiiPyS3_S3__param_2,
	.param .u32 _Z19count_levels_kernelPKcPKiiiPyS3_S3__param_3,
	.param .u64 .ptr .align 1 _Z19count_levels_kernelPKcPKiiiPyS3_S3__param_4,
	.param .u64 .ptr .align 1 _Z19count_levels_kernelPKcPKiiiPyS3_S3__param_5,
	.param .u64 .ptr .align 1 _Z19count_levels_kernelPKcPKiiiPyS3_S3__param_6
)
{
	.reg .pred 	%p<42>;
	.reg .b16 	%rs<16>;
	.reg .b32 	%r<53>;
	.reg .b64 	%rd<44>;

	ld.param.u64 	%rd17, [_Z19count_levels_kernelPKcPKiiiPyS3_S3__param_0];
	ld.param.u64 	%rd18, [_Z19count_levels_kernelPKcPKiiiPyS3_S3__param_1];
	ld.param.u32 	%r24, [_Z19count_levels_kernelPKcPKiiiPyS3_S3__param_2];
	ld.param.u32 	%r25, [_Z19count_levels_kernelPKcPKiiiPyS3_S3__param_3];
	ld.param.u64 	%rd19, [_Z19count_levels_kernelPKcPKiiiPyS3_S3__param_4];
	ld.param.u64 	%rd20, [_Z19count_levels_kernelPKcPKiiiPyS3_S3__param_5];
	ld.param.u64 	%rd21, [_Z19count_levels_kernelPKcPKiiiPyS3_S3__param_6];
	mov.u32 	%r26, %ctaid.x;
	mov.u32 	%r1, %ntid.x;
	mov.u32 	%r27, %tid.x;
	mad.lo.s32 	%r41, %r26, %r1, %r27;
	setp.ge.s32 	%p1, %r41, %r24;
	mov.b64 	%rd38, 0;
	mov.u64 	%rd39, %rd38;
	mov.u64 	%rd40, %rd38;
	@%p1 bra 	$L__BB0_23;
	mov.u32 	%r28, %nctaid.x;
	mul.lo.s32 	%r3, %r1, %r28;
	cvta.to.global.u64 	%rd1, %rd18;
	cvta.to.global.u64 	%rd2, %rd17;
	mov.b64 	%rd40, 0;
	mov.u64 	%rd39, %rd40;
	mov.u64 	%rd38, %rd40;
$L__BB0_2:
	mul.wide.s32 	%rd24, %r41, 4;
	add.s64 	%rd6, %rd1, %rd24;
	ld.global.u32 	%r43, [%rd6];
	add.s32 	%r29, %r41, 1;
	setp.ge.s32 	%p2, %r29, %r24;
	mov.u32 	%r42, %r25;
	@%p2 bra 	$L__BB0_4;
	ld.global.u32 	%r42, [%rd6+4];
$L__BB0_4:
	min.s32 	%r30, %r25, %r42;
	setp.le.s32 	%p3, %r30, %r43;
	@%p3 bra 	$L__BB0_22;
	mov.b32 	%r49, 0;
	mov.u32 	%r48, %r49;
	mov.u32 	%r47, %r49;
	bra.uni 	$L__BB0_7;
$L__BB0_6:
	add.s32 	%r43, %r43, 1;
	setp.eq.s32 	%p34, %r43, %r42;
	mov.u32 	%r50, %r47;
	mov.u32 	%r51, %r48;
	mov.u32 	%r52, %r49;
	@%p34 bra 	$L__BB0_21;
$L__BB0_7:
	cvt.s64.s32 	%rd25, %r43;
	add.s64 	%rd7, %rd2, %rd25;
	ld.global.u8 	%rs2, [%rd7];
	setp.ne.s32 	%p4, %r47, 0;
	setp.ne.s16 	%p5, %rs2, 73;
	or.pred  	%p6, %p4, %p5;
	add.s32 	%r13, %r43, 3;
	setp.ge.s32 	%p7, %r13, %r42;
	or.pred  	%p8, %p6, %p7;
	@%p8 bra 	$L__BB0_11;
	ld.global.u8 	%rs4, [%rd7+1];
	setp.ne.s16 	%p9, %rs4, 78;
	mov.b32 	%r47, 0;
	@%p9 bra 	$L__BB0_11;
	ld.global.u8 	%rs5, [%rd7+2];
	setp.ne.s16 	%p10, %rs5, 70;
	@%p10 bra 	$L__BB0_11;
	ld.global.u8 	%rs6, [%rd7+3];
	setp.eq.s16 	%p11, %rs6, 79;
	selp.u32 	%r47, 1, 0, %p11;
$L__BB0_11:
	setp.ne.s32 	%p13, %r48, 0;
	setp.ne.s16 	%p14, %rs2, 87;
	or.pred  	%p15, %p13, %p14;
	or.pred  	%p16, %p15, %p7;
	@%p16 bra 	$L__BB0_15;
	ld.global.u8 	%rs8, [%rd7+1];
	setp.ne.s16 	%p17, %rs8, 65;
	mov.b32 	%r48, 0;
	@%p17 bra 	$L__BB0_15;
	ld.global.u8 	%rs9, [%rd7+2];
	setp.ne.s16 	%p18, %rs9, 82;
	@%p18 bra 	$L__BB0_15;
	ld.global.u8 	%rs10, [%rd7+3];
	setp.eq.s16 	%p19, %rs10, 78;
	selp.u32 	%r48, 1, 0, %p19;
$L__BB0_15:
	setp.ne.s32 	%p20, %r49, 0;
	setp.ne.s16 	%p21, %rs2, 69;
	or.pred  	%p22, %p20, %p21;
	add.s32 	%r36, %r43, 4;
	setp.ge.s32 	%p23, %r36, %r42;
	or.pred  	%p24, %p22, %p23;
	@%p24 bra 	$L__BB0_20;
	ld.global.u8 	%rs12, [%rd7+1];
	setp.ne.s16 	%p25, %rs12, 82;
	mov.b32 	%r49, 0;
	@%p25 bra 	$L__BB0_20;
	ld.global.u8 	%rs13, [%rd7+2];
	setp.ne.s16 	%p26, %rs13, 82;
	@%p26 bra 	$L__BB0_20;
	ld.global.u8 	%rs14, [%rd7+3];
	setp.ne.s16 	%p27, %rs14, 79;
	@%p27 bra 	$L__BB0_20;
	ld.global.u8 	%rs15, [%rd7+4];
	setp.eq.s16 	%p28, %rs15, 82;
	selp.u32 	%r49, 1, 0, %p28;
$L__BB0_20:
	setp.eq.s32 	%p29, %r47, 0;
	setp.eq.s32 	%p30, %r48, 0;
	or.pred  	%p31, %p29, %p30;
	setp.eq.s32 	%p32, %r49, 0;
	mov.b32 	%r50, 1;
	or.pred  	%p33, %p31, %p32;
	mov.u32 	%r51, %r50;
	mov.u32 	%r52, %r50;
	@%p33 bra 	$L__BB0_6;
$L__BB0_21:
	setp.ne.s32 	%p35, %r50, 0;
	selp.u64 	%rd26, 1, 0, %p35;
	add.s64 	%rd38, %rd38, %rd26;
	setp.ne.s32 	%p36, %r51, 0;
	selp.u64 	%rd27, 1, 0, %p36;
	add.s64 	%rd39, %rd39, %rd27;
	setp.ne.s32 	%p37, %r52, 0;
	selp.u64 	%rd28, 1, 0, %p37;
	add.s64 	%rd40, %rd40, %rd28;
$L__BB0_22:
	add.s32 	%r41, %r41, %r3;
	setp.lt.s32 	%p38, %r41, %r24;
	@%p38 bra 	$L__BB0_2;
$L__BB0_23:
	setp.eq.s64 	%p39, %rd38, 0;
	@%p39 bra 	$L__BB0_25;
	cvta.to.global.u64 	%rd29, %rd19;
	atom.global.add.u64 	%rd30, [%rd29], %rd38;
$L__BB0_25:
	setp.eq.s64 	%p40, %rd39, 0;
	@%p40 bra 	$L__BB0_27;
	cvta.to.global.u64 	%rd31, %rd20;
	atom.global.add.u64 	%rd32, [%rd31], %rd39;
$L__BB0_27:
	setp.eq.s64 	%p41, %rd40, 0;
	@%p41 bra 	$L__BB0_29;
	cvta.to.global.u64 	%rd33, %rd21;
	atom.global.add.u64 	%rd34, [%rd33], %rd40;
$L__BB0_29:
	ret;

}


// ===== COMPILED SASS (sm_100) =====

	.target	sm_100

	.elftype	@"ET_EXEC"


//--------------------- .note.nv.tkinfo           --------------------------
	.section	.note.nv.tkinfo,"",@"SHT_NOTE"
	.sectionflags	@"SHF_NOTE_NV_TKINFO"
	.tkinfo
        /*0018*/ 	.word	0x00000002
        /*0030*/ 	.string	""
        /*0030*/ 	.string	"ptxas"
        /*0030*/ 	.string	"Cuda compilation tools, release 13.0, V13.0.88"
        /*0030*/ 	.string	"Build cuda_13.0.r13.0/compiler.36424714_0"
        /*0030*/ 	.string	"-arch sm_100 -m 64 "



//--------------------- .note.nv.cuinfo           --------------------------
	.section	.note.nv.cuinfo,"",@"SHT_NOTE"
	.sectionflags	@"SHF_NOTE_NV_CUINFO"
        /*0018*/ 	.short	0x0002
        /*001a*/ 	.short	0x0064
        /*001c*/ 	.short	0x0082
	.zero		2


//--------------------- .nv.info                  --------------------------
	.section	.nv.info,"",@"SHT_CUDA_INFO"
	.align	4


	//----- nvinfo : EIATTR_REGCOUNT
	.align		4
        /*0000*/ 	.byte	0x04, 0x2f
        /*0002*/ 	.short	(.L_1 - .L_0)
	.align		4
.L_0:
        /*0004*/ 	.word	index@(_Z19count_levels_kernelPKcPKiiiPyS3_S3_)
        /*0008*/ 	.word	0x00000015


	//----- nvinfo : EIATTR_FRAME_SIZE
	.align		4
.L_1:
        /*000c*/ 	.byte	0x04, 0x11
        /*000e*/ 	.short	(.L_3 - .L_2)
	.align		4
.L_2:
        /*0010*/ 	.word	index@(_Z19count_levels_kernelPKcPKiiiPyS3_S3_)
        /*0014*/ 	.word	0x00000000


	//----- nvinfo : EIATTR_MIN_STACK_SIZE
	.align		4
.L_3:
        /*0018*/ 	.byte	0x04, 0x12
        /*001a*/ 	.short	(.L_5 - .L_4)
	.align		4
.L_4:
        /*001c*/ 	.word	index@(_Z19count_levels_kernelPKcPKiiiPyS3_S3_)
        /*0020*/ 	.word	0x00000000
.L_5:


//--------------------- .nv.compat                --------------------------
	.section	.nv.compat,"",@"SHT_CUDA_COMPAT_INFO"
	.align	4
        /*0000*/ 	.byte	0x02, 0x09, 0x00, 0x00, 0x02, 0x02, 0x01, 0x00, 0x02, 0x05, 0x05, 0x00, 0x03, 0x07, 0x01, 0x01
        /*0010*/ 	.byte	0x02, 0x03, 0x00, 0x00, 0x02, 0x06, 0x01, 0x00, 0x04, 0x0b, 0x08, 0x00, 0x09, 0x00, 0x00, 0x00
        /*0020*/ 	.byte	0x00, 0x00, 0x00, 0x00


//--------------------- .nv.info._Z19count_levels_kernelPKcPKiiiPyS3_S3_ --------------------------
	.section	.nv.info._Z19count_levels_kernelPKcPKiiiPyS3_S3_,"",@"SHT_CUDA_INFO"
	.sectionflags	@""
	.align	4


	//----- nvinfo : EIATTR_CUDA_API_VERSION
	.align		4
        /*0000*/ 	.byte	0x04, 0x37
        /*0002*/ 	.short	(.L_7 - .L_6)
.L_6:
        /*0004*/ 	.word	0x00000082


	//----- nvinfo : EIATTR_KPARAM_INFO
	.align		4
.L_7:
        /*0008*/ 	.byte	0x04, 0x17
        /*000a*/ 	.short	(.L_9 - .L_8)
.L_8:
        /*000c*/ 	.word	0x00000000
        /*0010*/ 	.short	0x0006
        /*0012*/ 	.short	0x0028
        /*0014*/ 	.byte	0x00, 0xf5, 0x21, 0x00


	//----- nvinfo : EIATTR_KPARAM_INFO
	.align		4
.L_9:
        /*0018*/ 	.byte	0x04, 0x17
        /*001a*/ 	.short	(.L_11 - .L_10)
.L_10:
        /*001c*/ 	.word	0x00000000
        /*0020*/ 	.short	0x0005
        /*0022*/ 	.short	0x0020
        /*0024*/ 	.byte	0x00, 0xf5, 0x21, 0x00


	//----- nvinfo : EIATTR_KPARAM_INFO
	.align		4
.L_11:
        /*0028*/ 	.byte	0x04, 0x17
        /*002a*/ 	.short	(.L_13 - .L_12)
.L_12:
        /*002c*/ 	.word	0x00000000
        /*0030*/ 	.short	0x0004
        /*0032*/ 	.short	0x0018
        /*0034*/ 	.byte	0x00, 0xf5, 0x21, 0x00


	//----- nvinfo : EIATTR_KPARAM_INFO
	.align		4
.L_13:
        /*0038*/ 	.byte	0x04, 0x17
        /*003a*/ 	.short	(.L_15 - .L_14)
.L_14:
        /*003c*/ 	.word	0x00000000
        /*0040*/ 	.short	0x0003
        /*0042*/ 	.short	0x0014
        /*0044*/ 	.byte	0x00, 0xf0, 0x11, 0x00


	//----- nvinfo : EIATTR_KPARAM_INFO
	.align		4
.L_15:
        /*0048*/ 	.byte	0x04, 0x17
        /*004a*/ 	.short	(.L_17 - .L_16)
.L_16:
        /*004c*/ 	.word	0x00000000
        /*0050*/ 	.short	0x0002
        /*0052*/ 	.short	0x0010
        /*0054*/ 	.byte	0x00, 0xf0, 0x11, 0x00


	//----- nvinfo : EIATTR_KPARAM_INFO
	.align		4
.L_17:
        /*0058*/ 	.byte	0x04, 0x17
        /*005a*/ 	.short	(.L_19 - .L_18)
.L_18:
        /*005c*/ 	.word	0x00000000
        /*0060*/ 	.short	0x0001
        /*0062*/ 	.short	0x0008
        /*0064*/ 	.byte	0x00, 0xf5, 0x21, 0x00


	//----- nvinfo : EIATTR_KPARAM_INFO
	.align		4
.L_19:
        /*0068*/ 	.byte	0x04, 0x17
        /*006a*/ 	.short	(.L_21 - .L_20)
.L_20:
        /*006c*/ 	.word	0x00000000
        /*0070*/ 	.short	0x0000
        /*0072*/ 	.short	0x0000
        /*0074*/ 	.byte	0x00, 0xf5, 0x21, 0x00


	//----- nvinfo : EIATTR_SPARSE_MMA_MASK
	.align		4
.L_21:
        /*0078*/ 	.byte	0x03, 0x50
        /*007a*/ 	.short	0x0000


	//----- nvinfo : EIATTR_MAXREG_COUNT
	.align		4
        /*007c*/ 	.byte	0x03, 0x1b
        /*007e*/ 	.short	0x00ff


	//----- nvinfo : EIATTR_MERCURY_ISA_VERSION
	.align		4
        /*0080*/ 	.byte	0x03, 0x5f
        /*0082*/ 	.short	0x0101


	//----- nvinfo : EIATTR_VRC_CTA_INIT_COUNT
	.align		4
        /*0084*/ 	.byte	0x02, 0x4a
	.zero		1
	.zero		1


	//----- nvinfo : EIATTR_EXIT_INSTR_OFFSETS
	.align		4
        /*0088*/ 	.byte	0x04, 0x1c
        /*008a*/ 	.short	(.L_23 - .L_22)


	//   ....[0]....
.L_22:
        /*008c*/ 	.word	0x000008b0


	//   ....[1]....
        /*0090*/ 	.word	0x000008e0


	//----- nvinfo : EIATTR_CRS_STACK_SIZE
	.align		4
.L_23:
        /*0094*/ 	.byte	0x04, 0x1e
        /*0096*/ 	.short	(.L_25 - .L_24)
.L_24:
        /*0098*/ 	.word	0x00000000


	//----- nvinfo : EIATTR_CBANK_PARAM_SIZE
	.align		4
.L_25:
        /*009c*/ 	.byte	0x03, 0x19
        /*009e*/ 	.short	0x0030


	//----- nvinfo : EIATTR_PARAM_CBANK
	.align		4
        /*00a0*/ 	.byte	0x04, 0x0a
        /*00a2*/ 	.short	(.L_27 - .L_26)
	.align		4
.L_26:
        /*00a4*/ 	.word	index@(.nv.constant0._Z19count_levels_kernelPKcPKiiiPyS3_S3_)
        /*00a8*/ 	.short	0x0380
        /*00aa*/ 	.short	0x0030


	//----- nvinfo : EIATTR_SW_WAR
	.align		4
.L_27:
        /*00ac*/ 	.byte	0x04, 0x36
        /*00ae*/ 	.short	(.L_29 - .L_28)
.L_28:
        /*00b0*/ 	.word	0x00000008
.L_29:


//--------------------- .nv.callgraph             --------------------------
	.section	.nv.callgraph,"",@"SHT_CUDA_CALLGRAPH"
	.align	4
	.sectionentsize	8
	.align		4
        /*0000*/ 	.word	0x00000000
	.align		4
        /*0004*/ 	.word	0xffffffff
	.align		4
        /*0008*/ 	.word	0x00000000
	.align		4
        /*000c*/ 	.word	0xfffffffe
	.align		4
        /*0010*/ 	.word	0x00000000
	.align		4
        /*0014*/ 	.word	0xfffffffd
	.align		4
        /*0018*/ 	.word	0x00000000
	.align		4
        /*001c*/ 	.word	0xfffffffc


//--------------------- .text._Z19count_levels_kernelPKcPKiiiPyS3_S3_ --------------------------
	.section	.text._Z19count_levels_kernelPKcPKiiiPyS3_S3_,"ax",@progbits
	.align	128
        .global         _Z19count_levels_kernelPKcPKiiiPyS3_S3_
        .type           _Z19count_levels_kernelPKcPKiiiPyS3_S3_,@function
        .size           _Z19count_levels_kernelPKcPKiiiPyS3_S3_,(.L_x_19 - _Z19count_levels_kernelPKcPKiiiPyS3_S3_)
        .other          _Z19count_levels_kernelPKcPKiiiPyS3_S3_,@"STO_CUDA_ENTRY STV_DEFAULT"
_Z19count_levels_kernelPKcPKiiiPyS3_S3_:
.text._Z19count_levels_kernelPKcPKiiiPyS3_S3_:
[----:B------:R-:W-:Y:S01]  /*0000*/  LDC R1, c[0x0][0x37c] ;  /* 0x0000df00ff017b82 */ /* 0x000fe20000000800 */
[----:B------:R-:W0:Y:S07]  /*0010*/  S2R R6, SR_TID.X ;  /* 0x0000000000067919 */ /* 0x000e2e0000002100 */
[----:B------:R-:W0:Y:S01]  /*0020*/  S2UR UR6, SR_CTAID.X ;  /* 0x00000000000679c3 */ /* 0x000e220000002500 */
[----:B------:R-:W1:Y:S01]  /*0030*/  LDCU UR7, c[0x0][0x390] ;  /* 0x00007200ff0777ac */ /* 0x000e620008000800 */
[----:B------:R-:W-:Y:S01]  /*0040*/  BSSY.RECONVERGENT B2, `(.L_x_0) ;  /* 0x0000075000027945 */ /* 0x000fe20003800200 */
[----:B------:R-:W-:Y:S01]  /*0050*/  CS2R R8, SRZ ;  /* 0x0000000000087805 */ /* 0x000fe2000001ff00 */
[----:B------:R-:W-:Y:S01]  /*0060*/  IMAD.MOV.U32 R0, RZ, RZ, RZ ;  /* 0x000000ffff007224 */ /* 0x000fe200078e00ff */
[----:B------:R-:W2:Y:S01]  /*0070*/  LDCU.64 UR4, c[0x0][0x358] ;  /* 0x00006b00ff0477ac */ /* 0x000ea20008000a00 */
[----:B------:R-:W-:Y:S01]  /*0080*/  IMAD.MOV.U32 R7, RZ, RZ, RZ ;  /* 0x000000ffff077224 */ /* 0x000fe200078e00ff */
[----:B------:R-:W-:Y:S01]  /*0090*/  CS2R R2, SRZ ;  /* 0x0000000000027805 */ /* 0x000fe2000001ff00 */
[----:B------:R-:W0:Y:S01]  /*00a0*/  LDC R11, c[0x0][0x360] ;  /* 0x0000d800ff0b7b82 */ /* 0x000e220000000800 */
[----:B------:R-:W3:Y:S01]  /*00b0*/  LDCU.64 UR8, c[0x0][0x380] ;  /* 0x00007000ff0877ac */ /* 0x000ee20008000a00 */
[----:B0-----:R-:W-:-:S05]  /*00c0*/  IMAD R6, R11, UR6, R6 ;  /* 0x000000060b067c24 */ /* 0x001fca000f8e0206 */
[----:B-1----:R-:W-:-:S13]  /*00d0*/  ISETP.GE.AND P0, PT, R6, UR7, PT ;  /* 0x0000000706007c0c */ /* 0x002fda000bf06270 */
[----:B--23--:R-:W-:Y:S05]  /*00e0*/  @P0 BRA `(.L_x_1) ;  /* 0x0000000400a80947 */ /* 0x00cfea0003800000 */
[----:B------:R-:W0:Y:S01]  /*00f0*/  LDCU UR6, c[0x0][0x370] ;  /* 0x00006e00ff0677ac */ /* 0x000e220008000800 */
[----:B------:R-:W-:Y:S01]  /*0100*/  CS2R R2, SRZ ;  /* 0x0000000000027805 */ /* 0x000fe2000001ff00 */
[----:B------:R-:W-:Y:S01]  /*0110*/  IMAD.MOV.U32 R0, RZ, RZ, RZ ;  /* 0x000000ffff007224 */ /* 0x000fe200078e00ff */
[----:B------:R-:W-:Y:S01]  /*0120*/  CS2R R8, SRZ ;  /* 0x0000000000087805 */ /* 0x000fe2000001ff00 */
[----:B------:R-:W-:Y:S02]  /*0130*/  IMAD.MOV.U32 R7, RZ, RZ, RZ ;  /* 0x000000ffff077224 */ /* 0x000fe400078e00ff */
[----:B0-----:R-:W-:-:S07]  /*0140*/  IMAD R11, R11, UR6, RZ ;  /* 0x000000060b0b7c24 */ /* 0x001fce000f8e02ff */
.L_x_13:
[----:B------:R-:W0:Y:S01]  /*0150*/  LDCU UR7, c[0x0][0x390] ;  /* 0x00007200ff0777ac */ /* 0x000e220008000800 */
[----:B------:R-:W1:Y:S01]  /*0160*/  LDC.64 R4, c[0x0][0x388] ;  /* 0x0000e200ff047b82 */ /* 0x000e620000000a00 */
[----:B------:R-:W-:Y:S01]  /*0170*/  VIADD R10, R6, 0x1 ;  /* 0x00000001060a7836 */ /* 0x000fe20000000000 */
[----:B------:R-:W2:Y:S04]  /*0180*/  LDCU UR6, c[0x0][0x394] ;  /* 0x00007280ff0677ac */ /* 0x000ea80008000800 */
[----:B0-----:R-:W-:Y:S01]  /*0190*/  ISETP.GE.AND P0, PT, R10, UR7, PT ;  /* 0x000000070a007c0c */ /* 0x001fe2000bf06270 */
[----:B--2---:R-:W-:Y:S01]  /*01a0*/  IMAD.U32 R10, RZ, RZ, UR6 ;  /* 0x00000006ff0a7e24 */ /* 0x004fe2000f8e00ff */
[----:B------:R-:W0:Y:S01]  /*01b0*/  LDCU UR6, c[0x0][0x394] ;  /* 0x00007280ff0677ac */ /* 0x000e220008000800 */
[----:B-1----:R-:W-:-:S05]  /*01c0*/  IMAD.WIDE R4, R6, 0x4, R4 ;  /* 0x0000000406047825 */ /* 0x002fca00078e0204 */
[----:B------:R-:W2:Y:S05]  /*01d0*/  LDG.E R13, desc[UR4][R4.64] ;  /* 0x00000004040d7981 */ /* 0x000eaa000c1e1900 */
[----:B------:R-:W0:Y:S01]  /*01e0*/  @!P0 LDG.E R10, desc[UR4][R4.64+0x4] ;  /* 0x00000404040a8981 */ /* 0x000e22000c1e1900 */
[----:B------:R-:W-:Y:S01]  /*01f0*/  IMAD.IADD R6, R11, 0x1, R6 ;  /* 0x000000010b067824 */ /* 0x000fe200078e0206 */
[----:B------:R-:W-:Y:S04]  /*0200*/  BSSY.RECONVERGENT B1, `(.L_x_2) ;  /* 0x0000057000017945 */ /* 0x000fe80003800200 */
[----:B------:R-:W-:-:S02]  /*0210*/  ISETP.GE.AND P3, PT, R6, UR7, PT ;  /* 0x0000000706007c0c */ /* 0x000fc4000bf66270 */
[----:B0-----:R-:W-:-:S04]  /*0220*/  VIMNMX R12, PT, PT, R10, UR6, PT ;  /* 0x000000060a0c7c48 */ /* 0x001fc8000bfe0100 */
[----:B--2---:R-:W-:-:S13]  /*0230*/  ISETP.GT.AND P0, PT, R12, R13, PT ;  /* 0x0000000d0c00720c */ /* 0x004fda0003f04270 */
[----:B------:R-:W-:Y:S05]  /*0240*/  @!P0 BRA `(.L_x_3) ;  /* 0x0000000400488947 */ /* 0x000fea0003800000 */
[----:B------:R-:W-:Y:S01]  /*0250*/  BSSY.RECONVERGENT B0, `(.L_x_4) ;  /* 0x0000048000007945 */ /* 0x000fe20003800200 */
[----:B------:R-:W-:Y:S01]  /*0260*/  IMAD.MOV.U32 R12, RZ, RZ, RZ ;  /* 0x000000ffff0c7224 */ /* 0x000fe200078e00ff */
[----:B------:R-:W-:-:S07]  /*0270*/  CS2R R14, SRZ ;  /* 0x00000000000e7805 */ /* 0x000fce000001ff00 */
.L_x_12:
[----:B------:R-:W-:-:S04]  /*0280*/  IADD3 R4, P0, PT, R13, UR8, RZ ;  /* 0x000000080d047c10 */ /* 0x000fc8000ff1e0ff */
[----:B------:R-:W-:-:S05]  /*0290*/  LEA.HI.X.SX32 R5, R13, UR9, 0x1, P0 ;  /* 0x000000090d057c11 */ /* 0x000fca00080f0eff */
[----:B------:R-:W2:Y:S01]  /*02a0*/  LDG.E.U8 R18, desc[UR4][R4.64] ;  /* 0x0000000404127981 */ /* 0x000ea2000c1e1100 */
[----:B------:R-:W-:Y:S01]  /*02b0*/  VIADD R17, R13, 0x3 ;  /* 0x000000030d117836 */ /* 0x000fe20000000000 */
[----:B------:R-:W-:Y:S01]  /*02c0*/  BSSY.RECONVERGENT B3, `(.L_x_5) ;  /* 0x000000f000037945 */ /* 0x000fe20003800200 */
[----:B--2---:R-:W-:-:S04]  /*02d0*/  ISETP.NE.AND P0, PT, R18, 0x49, PT ;  /* 0x000000491200780c */ /* 0x004fc80003f05270 */
[----:B------:R-:W-:-:S04]  /*02e0*/  ISETP.NE.OR P0, PT, R15, RZ, P0 ;  /* 0x000000ff0f00720c */ /* 0x000fc80000705670 */
[----:B------:R-:W-:-:S13]  /*02f0*/  ISETP.GE.OR P0, PT, R17, R10, P0 ;  /* 0x0000000a1100720c */ /* 0x000fda0000706670 */
[----:B------:R-:W-:Y:S05]  /*0300*/  @P0 BRA `(.L_x_6) ;  /* 0x0000000000280947 */ /* 0x000fea0003800000 */
[----:B------:R-:W2:Y:S02]  /*0310*/  LDG.E.U8 R15, desc[UR4][R4.64+0x1] ;  /* 0x00000104040f7981 */ /* 0x000ea4000c1e1100 */
[----:B--2---:R-:W-:Y:S01]  /*0320*/  ISETP.NE.AND P0, PT, R15, 0x4e, PT ;  /* 0x0000004e0f00780c */ /* 0x004fe20003f05270 */
[----:B------:R-:W-:-:S12]  /*0330*/  IMAD.MOV.U32 R15, RZ, RZ, RZ ;  /* 0x000000ffff0f7224 */ /* 0x000fd800078e00ff */
[----:B------:R-:W-:Y:S05]  /*0340*/  @P0 BRA `(.L_x_6) ;  /* 0x0000000000180947 */ /* 0x000fea0003800000 */
[----:B------:R-:W2:Y:S02]  /*0350*/  LDG.E.U8 R16, desc[UR4][R4.64+0x2] ;  /* 0x0000020404107981 */ /* 0x000ea4000c1e1100 */
[----:B--2---:R-:W-:-:S13]  /*0360*/  ISETP.NE.AND P0, PT, R16, 0x46, PT ;  /* 0x000000461000780c */ /* 0x004fda0003f05270 */
[----:B------:R-:W-:Y:S05]  /*0370*/  @P0 BRA `(.L_x_6) ;  /* 0x00000000000c0947 */ /* 0x000fea0003800000 */
[----:B------:R-:W2:Y:S02]  /*0380*/  LDG.E.U8 R15, desc[UR4][R4.64+0x3] ;  /* 0x00000304040f7981 */ /* 0x000ea4000c1e1100 */
[----:B--2---:R-:W-:-:S04]  /*0390*/  ISETP.NE.AND P0, PT, R15, 0x4f, PT ;  /* 0x0000004f0f00780c */ /* 0x004fc80003f05270 */
[----:B------:R-:W-:-:S09]  /*03a0*/  SEL R15, RZ, 0x1, P0 ;  /* 0x00000001ff0f7807 */ /* 0x000fd20000000000 */
.L_x_6:
[----:B------:R-:W-:Y:S05]  /*03b0*/  BSYNC.RECONVERGENT B3 ;  /* 0x0000000000037941 */ /* 0x000fea0003800200 */
.L_x_5:
[----:B------:R-:W-:Y:S01]  /*03c0*/  ISETP.NE.AND P0, PT, R18, 0x57, PT ;  /* 0x000000571200780c */ /* 0x000fe20003f05270 */
[----:B------:R-:W-:Y:S03]  /*03d0*/  BSSY.RECONVERGENT B3, `(.L_x_7) ;  /* 0x000000e000037945 */ /* 0x000fe60003800200 */
        /* <DEDUP_REMOVED lines=13> */
.L_x_8:
[----:B------:R-:W-:Y:S05]  /*04b0*/  BSYNC.RECONVERGENT B3 ;  /* 0x0000000000037941 */ /* 0x000fea0003800200 */
.L_x_7:
[----:B------:R-:W-:Y:S01]  /*04c0*/  ISETP.NE.AND P0, PT, R18, 0x45, PT ;  /* 0x000000451200780c */ /* 0x000fe20003f05270 */
[----:B------:R-:W-:Y:S01]  /*04d0*/  VIADD R17, R13, 0x4 ;  /* 0x000000040d117836 */ /* 0x000fe20000000000 */
[----:B------:R-:W-:Y:S02]  /*04e0*/  BSSY.RECONVERGENT B3, `(.L_x_9) ;  /* 0x0000011000037945 */ /* 0x000fe40003800200 */
        /* <DEDUP_REMOVED lines=11> */
[----:B--2---:R-:W-:-:S13]  /*05a0*/  ISETP.NE.AND P0, PT, R16, 0x4f, PT ;  /* 0x0000004f1000780c */ /* 0x004fda0003f05270 */
[----:B------:R-:W-:Y:S05]  /*05b0*/  @P0 BRA `(.L_x_10) ;  /* 0x00000000000c0947 */ /* 0x000fea0003800000 */
[----:B------:R-:W2:Y:S02]  /*05c0*/  LDG.E.U8 R4, desc[UR4][R4.64+0x4] ;  /* 0x0000040404047981 */ /* 0x000ea4000c1e1100 */
[----:B--2---:R-:W-:-:S04]  /*05d0*/  ISETP.NE.AND P0, PT, R4, 0x52, PT ;  /* 0x000000520400780c */ /* 0x004fc80003f05270 */
[----:B------:R-:W-:-:S09]  /*05e0*/  SEL R12, RZ, 0x1, P0 ;  /* 0x00000001ff0c7807 */ /* 0x000fd20000000000 */
.L_x_10:
[----:B------:R-:W-:Y:S05]  /*05f0*/  BSYNC.RECONVERGENT B3 ;  /* 0x0000000000037941 */ /* 0x000fea0003800200 */
.L_x_9:
[----:B------:R-:W-:Y:S02]  /*0600*/  ISETP.NE.AND P4, PT, R14, RZ, PT ;  /* 0x000000ff0e00720c */ /* 0x000fe40003f85270 */
[----:B------:R-:W-:Y:S02]  /*0610*/  PLOP3.LUT P0, PT, PT, PT, PT, 0x80, 0x8 ;  /* 0x000000000008781c */ /* 0x000fe40003f0f070 */
[----:B------:R-:W-:Y:S02]  /*0620*/  ISETP.EQ.OR P4, PT, R15, RZ, !P4 ;  /* 0x000000ff0f00720c */ /* 0x000fe40006782670 */
[----:B------:R-:W-:Y:S02]  /*0630*/  PLOP3.LUT P1, PT, PT, PT, PT, 0x80, 0x8 ;  /* 0x000000000008781c */ /* 0x000fe40003f2f070 */
[----:B------:R-:W-:Y:S02]  /*0640*/  ISETP.EQ.OR P4, PT, R12, RZ, P4 ;  /* 0x000000ff0c00720c */ /* 0x000fe40002782670 */
[----:B------:R-:W-:-:S11]  /*0650*/  PLOP3.LUT P2, PT, PT, PT, PT, 0x80, 0x8 ;  /* 0x000000000008781c */ /* 0x000fd60003f4f070 */
[----:B------:R-:W-:Y:S05]  /*0660*/  @!P4 BRA `(.L_x_11) ;  /* 0x000000000018c947 */ /* 0x000fea0003800000 */
[----:B------:R-:W-:Y:S01]  /*0670*/  VIADD R13, R13, 0x1 ;  /* 0x000000010d0d7836 */ /* 0x000fe20000000000 */
[----:B------:R-:W-:Y:S02]  /*0680*/  ISETP.NE.AND P0, PT, R15, RZ, PT ;  /* 0x000000ff0f00720c */ /* 0x000fe40003f05270 */
[----:B------:R-:W-:Y:S02]  /*0690*/  ISETP.NE.AND P1, PT, R14, RZ, PT ;  /* 0x000000ff0e00720c */ /* 0x000fe40003f25270 */
[----:B------:R-:W-:Y:S02]  /*06a0*/  ISETP.NE.AND P4, PT, R13, R10, PT ;  /* 0x0000000a0d00720c */ /* 0x000fe40003f85270 */
[----:B------:R-:W-:-:S11]  /*06b0*/  ISETP.NE.AND P2, PT, R12, RZ, PT ;  /* 0x000000ff0c00720c */ /* 0x000fd60003f45270 */
[----:B------:R-:W-:Y:S05]  /*06c0*/  @P4 BRA `(.L_x_12) ;  /* 0xfffffff800ec4947 */ /* 0x000fea000383ffff */
.L_x_11:
[----:B------:R-:W-:Y:S05]  /*06d0*/  BSYNC.RECONVERGENT B0 ;  /* 0x0000000000007941 */ /* 0x000fea0003800200 */
.L_x_4:
[----:B------:R-:W-:Y:S02]  /*06e0*/  SEL R15, RZ, 0x1, !P0 ;  /* 0x00000001ff0f7807 */ /* 0x000fe40004000000 */
[----:B------:R-:W-:Y:S02]  /*06f0*/  SEL R13, RZ, 0x1, !P1 ;  /* 0x00000001ff0d7807 */ /* 0x000fe40004800000 */
[----:B------:R-:W-:Y:S02]  /*0700*/  SEL R5, RZ, 0x1, !P2 ;  /* 0x00000001ff057807 */ /* 0x000fe40005000000 */
[----:B------:R-:W-:Y:S02]  /*0710*/  IADD3 R8, P0, PT, R15, R8, RZ ;  /* 0x000000080f087210 */ /* 0x000fe40007f1e0ff */
[----:B------:R-:W-:Y:S02]  /*0720*/  IADD3 R0, P1, PT, R13, R0, RZ ;  /* 0x000000000d007210 */ /* 0x000fe40007f3e0ff */
[----:B------:R-:W-:Y:S01]  /*0730*/  IADD3 R2, P2, PT, R5, R2, RZ ;  /* 0x0000000205027210 */ /* 0x000fe20007f5e0ff */
[----:B------:R-:W-:-:S02]  /*0740*/  IMAD.X R9, RZ, RZ, R9, P0 ;  /* 0x000000ffff097224 */ /* 0x000fc400000e0609 */
[----:B------:R-:W-:Y:S02]  /*0750*/  IMAD.X R7, RZ, RZ, R7, P1 ;  /* 0x000000ffff077224 */ /* 0x000fe400008e0607 */
[----:B------:R-:W-:-:S08]  /*0760*/  IMAD.X R3, RZ, RZ, R3, P2 ;  /* 0x000000ffff037224 */ /* 0x000fd000010e0603 */
.L_x_3:
[----:B------:R-:W-:Y:S05]  /*0770*/  BSYNC.RECONVERGENT B1 ;  /* 0x0000000000017941 */ /* 0x000fea0003800200 */
.L_x_2:
[----:B------:R-:W-:Y:S05]  /*0780*/  @!P3 BRA `(.L_x_13) ;  /* 0xfffffff80070b947 */ /* 0x000fea000383ffff */
.L_x_1:
[----:B------:R-:W-:Y:S05]  /*0790*/  BSYNC.RECONVERGENT B2 ;  /* 0x0000000000027941 */ /* 0x000fea0003800200 */
.L_x_0:
[----:B------:R-:W-:Y:S01]  /*07a0*/  ISETP.NE.U32.AND P0, PT, R8, RZ, PT ;  /* 0x000000ff0800720c */ /* 0x000fe20003f05070 */
[----:B------:R-:W-:Y:S01]  /*07b0*/  BSSY.RECONVERGENT B0, `(.L_x_14) ;  /* 0x0000009000007945 */ /* 0x000fe20003800200 */
[----:B------:R-:W-:Y:S02]  /*07c0*/  ISETP.NE.U32.AND P1, PT, R0, RZ, PT ;  /* 0x000000ff0000720c */ /* 0x000fe40003f25070 */
[----:B------:R-:W-:Y:S02]  /*07d0*/  ISETP.NE.AND.EX P0, PT, R9, RZ, PT, P0 ;  /* 0x000000ff0900720c */ /* 0x000fe40003f05300 */
[----:B------:R-:W-:Y:S02]  /*07e0*/  ISETP.NE.U32.AND P2, PT, R2, RZ, PT ;  /* 0x000000ff0200720c */ /* 0x000fe40003f45070 */
[----:B------:R-:W-:Y:S02]  /*07f0*/  ISETP.NE.AND.EX P1, PT, R7, RZ, PT, P1 ;  /* 0x000000ff0700720c */ /* 0x000fe40003f25310 */
[----:B------:R-:W-:-:S07]  /*0800*/  ISETP.NE.AND.EX P2, PT, R3, RZ, PT, P2 ;  /* 0x000000ff0300720c */ /* 0x000fce0003f45320 */
[----:B------:R-:W-:Y:S06]  /*0810*/  @!P0 BRA `(.L_x_15) ;  /* 0x0000000000088947 */ /* 0x000fec0003800000 */
[----:B------:R-:W0:Y:S02]  /*0820*/  LDC.64 R4, c[0x0][0x398] ;  /* 0x0000e600ff047b82 */ /* 0x000e240000000a00 */
[----:B0-----:R0:W-:Y:S02]  /*0830*/  REDG.E.ADD.64.STRONG.GPU desc[UR4][R4.64], R8 ;  /* 0x000000080400798e */ /* 0x0011e4000c12e504 */
.L_x_15:
[----:B------:R-:W-:Y:S05]  /*0840*/  BSYNC.RECONVERGENT B0 ;  /* 0x0000000000007941 */ /* 0x000fea0003800200 */
.L_x_14:
[----:B------:R-:W-:Y:S04]  /*0850*/  BSSY.RECONVERGENT B0, `(.L_x_16) ;  /* 0x0000005000007945 */ /* 0x000fe80003800200 */
[----:B------:R-:W-:Y:S05]  /*0860*/  @!P1 BRA `(.L_x_17) ;  /* 0x00000000000c9947 */ /* 0x000fea0003800000 */
[----:B0-----:R-:W0:Y:S01]  /*0870*/  LDC.64 R4, c[0x0][0x3a0] ;  /* 0x0000e800ff047b82 */ /* 0x001e220000000a00 */
[----:B------:R-:W-:-:S05]  /*0880*/  IMAD.MOV.U32 R6, RZ, RZ, R0 ;  /* 0x000000ffff067224 */ /* 0x000fca00078e0000 */
[----:B0-----:R1:W-:Y:S02]  /*0890*/  REDG.E.ADD.64.STRONG.GPU desc[UR4][R4.64], R6 ;  /* 0x000000060400798e */ /* 0x0013e4000c12e504 */
.L_x_17:
[----:B------:R-:W-:Y:S05]  /*08a0*/  BSYNC.RECONVERGENT B0 ;  /* 0x0000000000007941 */ /* 0x000fea0003800200 */
.L_x_16:
[----:B------:R-:W-:Y:S05]  /*08b0*/  @!P2 EXIT ;  /* 0x000000000000a94d */ /* 0x000fea0003800000 */
[----:B01----:R-:W0:Y:S02]  /*08c0*/  LDC.64 R4, c[0x0][0x3a8] ;  /* 0x0000ea00ff047b82 */ /* 0x003e240000000a00 */
[----:B0-----:R-:W-:Y:S01]  /*08d0*/  REDG.E.ADD.64.STRONG.GPU desc[UR4][R4.64], R2 ;  /* 0x000000020400798e */ /* 0x001fe2000c12e504 */
[----:B------:R-:W-:Y:S05]  /*08e0*/  EXIT ;  /* 0x000000000000794d */ /* 0x000fea0003800000 */
.L_x_18:
[----:B------:R-:W-:-:S00]  /*08f0*/  BRA `(.L_x_18) ;  /* 0xfffffffc00fc7947 */ /* 0x000fc0000383ffff */
[----:B------:R-:W-:-:S00]  /*0900*/  NOP ;  /* 0x0000000000007918 */ /* 0x000fc00000000000 */
[----:B------:R-:W-:-:S00]  /*0910*/  NOP ;  /* 0x0000000000007918 */ /* 0x000fc00000000000 */
[----:B------:R-:W-:-:S00]  /*0920*/  NOP ;  /* 0x0000000000007918 */ /* 0x000fc00000000000 */
[----:B------:R-:W-:-:S00]  /*0930*/  NOP ;  /* 0x0000000000007918 */ /* 0x000fc00000000000 */
[----:B------:R-:W-:-:S00]  /*0940*/  NOP ;  /* 0x0000000000007918 */ /* 0x000fc00000000000 */
[----:B------:R-:W-:-:S00]  /*0950*/  NOP ;  /* 0x0000000000007918 */ /* 0x000fc00000000000 */
[----:B------:R-:W-:-:S00]  /*0960*/  NOP ;  /* 0x0000000000007918 */ /* 0x000fc00000000000 */
[----:B------:R-:W-:-:S00]  /*0970*/  NOP ;  /* 0x0000000000007918 */ /* 0x000fc00000000000 */
.L_x_19:


//--------------------- .nv.shared.reserved.0     --------------------------
	.section	.nv.shared.reserved.0,"aw",@nobits
	.weak		__nv_reservedSMEM_offset_0_alias
	.size		__nv_reservedSMEM_offset_0_alias, 0, 64
	.other		__nv_reservedSMEM_offset_0_alias,@"STO_CUDA_RESERVED_SHARED STV_DEFAULT"
__nv_reservedSMEM_offset_0_alias:
	.zero		0
	.zero		64


//--------------------- .nv.constant0._Z19count_levels_kernelPKcPKiiiPyS3_S3_ --------------------------
	.section	.nv.constant0._Z19count_levels_kernelPKcPKiiiPyS3_S3_,"a",@progbits
	.sectionflags	@""
	.align	4
.nv.constant0._Z19count_levels_kernelPKcPKiiiPyS3_S3_:
	.zero		944


//--------------------- SYMBOLS --------------------------

	.type		.nv.reservedSmem.offset0,@object
	.size		.nv.reservedSmem.offset0,0x4
